//
// Generated by NVIDIA NVVM Compiler
//
// Compiler Build ID: CL-36424714
// Cuda compilation tools, release 13.0, V13.0.88
// Based on NVVM 20.0.0
//

.version 9.0
.target sm_100
.address_size 64

	// .globl	_Z8MyKerneli
.global .align 4 .u32 d_xmax;

.visible .entry _Z8MyKerneli(
	.param .u32 _Z8MyKerneli_param_0
)
{
	.reg .pred 	%p<5>;
	.reg .b32 	%r<18>;
	.reg .b64 	%fd<4>;

	ld.param.u32 	%r6, [_Z8MyKerneli_param_0];
	mov.u32 	%r7, %tid.x;
	mov.u32 	%r8, %ntid.x;
	mov.u32 	%r9, %ctaid.x;
	mad.lo.s32 	%r10, %r8, %r9, %r7;
	add.s32 	%r1, %r10, %r6;
	setp.gt.s32 	%p1, %r1, 101000000;
	@%p1 bra 	$L__BB0_6;
	mov.u32 	%r11, %ctaid.y;
	shl.b32 	%r12, %r11, 1;
	mad.lo.s32 	%r13, %r1, 6, %r12;
	add.s32 	%r2, %r13, -1;
	cvt.rn.f64.s32 	%fd1, %r2;
	sqrt.rn.f64 	%fd2, %fd1;
	cvt.rpi.f64.f64 	%fd3, %fd2;
	cvt.rzi.s32.f64 	%r3, %fd3;
	setp.lt.s32 	%p2, %r3, 3;
	@%p2 bra 	$L__BB0_5;
	mov.b32 	%r17, 3;
	bra.uni 	$L__BB0_4;
$L__BB0_3:
	add.s32 	%r17, %r17, 2;
	setp.gt.s32 	%p4, %r17, %r3;
	@%p4 bra 	$L__BB0_5;
$L__BB0_4:
	rem.s32 	%r15, %r2, %r17;
	setp.eq.s32 	%p3, %r15, 0;
	@%p3 bra 	$L__BB0_6;
	bra.uni 	$L__BB0_3;
$L__BB0_5:
	atom.global.max.s32 	%r16, [d_xmax], %r2;
$L__BB0_6:
	ret;

}


// ===== COMPILED SASS (sm_100) =====

	.target	sm_100

	.elftype	@"ET_EXEC"


//--------------------- .note.nv.tkinfo           --------------------------
	.section	.note.nv.tkinfo,"",@"SHT_NOTE"
	.sectionflags	@"SHF_NOTE_NV_TKINFO"
	.tkinfo
        /*0018*/ 	.word	0x00000002
        /*0030*/ 	.string	""
        /*0030*/ 	.string	"ptxas"
        /*0030*/ 	.string	"Cuda compilation tools, release 13.0, V13.0.88"
        /*0030*/ 	.string	"Build cuda_13.0.r13.0/compiler.36424714_0"
        /*0030*/ 	.string	"-arch sm_100 -m 64 "



//--------------------- .note.nv.cuinfo           --------------------------
	.section	.note.nv.cuinfo,"",@"SHT_NOTE"
	.sectionflags	@"SHF_NOTE_NV_CUINFO"
        /*0018*/ 	.short	0x0002
        /*001a*/ 	.short	0x0064
        /*001c*/ 	.short	0x0082
	.zero		2


//--------------------- .nv.info                  --------------------------
	.section	.nv.info,"",@"SHT_CUDA_INFO"
	.align	4


	//----- nvinfo : EIATTR_REGCOUNT
	.align		4
        /*0000*/ 	.byte	0x04, 0x2f
        /*0002*/ 	.short	(.L_2 - .L_1)
	.align		4
.L_1:
        /*0004*/ 	.word	index@(_Z8MyKerneli)
        /*0008*/ 	.word	0x00000012


	//----- nvinfo : EIATTR_FRAME_SIZE
	.align		4
.L_2:
        /*000c*/ 	.byte	0x04, 0x11
        /*000e*/ 	.short	(.L_4 - .L_3)
	.align		4
.L_3:
        /*0010*/ 	.word	index@($__internal_0_$__cuda_sm20_dsqrt_rn_f64_mediumpath_v1)
        /*0014*/ 	.word	0x00000000


	//----- nvinfo : EIATTR_FRAME_SIZE
	.align		4
.L_4:
        /*0018*/ 	.byte	0x04, 0x11
        /*001a*/ 	.short	(.L_6 - .L_5)
	.align		4
.L_5:
        /*001c*/ 	.word	index@(_Z8MyKerneli)
        /*0020*/ 	.word	0x00000000


	//----- nvinfo : EIATTR_MIN_STACK_SIZE
	.align		4
.L_6:
        /*0024*/ 	.byte	0x04, 0x12
        /*0026*/ 	.short	(.L_8 - .L_7)
	.align		4
.L_7:
        /*0028*/ 	.word	index@(_Z8MyKerneli)
        /*002c*/ 	.word	0x00000000
.L_8:


//--------------------- .nv.compat                --------------------------
	.section	.nv.compat,"",@"SHT_CUDA_COMPAT_INFO"
	.align	4
        /*0000*/ 	.byte	0x02, 0x09, 0x00, 0x00, 0x02, 0x02, 0x01, 0x00, 0x02, 0x05, 0x05, 0x00, 0x03, 0x07, 0x01, 0x01
        /*0010*/ 	.byte	0x02, 0x03, 0x00, 0x00, 0x02, 0x06, 0x01, 0x00, 0x04, 0x0b, 0x08, 0x00, 0x01, 0x00, 0x00, 0x00
        /*0020*/ 	.byte	0x00, 0x00, 0x00, 0x00


//--------------------- .nv.info._Z8MyKerneli     --------------------------
	.section	.nv.info._Z8MyKerneli,"",@"SHT_CUDA_INFO"
	.sectionflags	@""
	.align	4


	//----- nvinfo : EIATTR_CUDA_API_VERSION
	.align		4
        /*0000*/ 	.byte	0x04, 0x37
        /*0002*/ 	.short	(.L_10 - .L_9)
.L_9:
        /*0004*/ 	.word	0x00000082


	//----- nvinfo : EIATTR_KPARAM_INFO
	.align		4
.L_10:
        /*0008*/ 	.byte	0x04, 0x17
        /*000a*/ 	.short	(.L_12 - .L_11)
.L_11:
        /*000c*/ 	.word	0x00000000
        /*0010*/ 	.short	0x0000
        /*0012*/ 	.short	0x0000
        /*0014*/ 	.byte	0x00, 0xf0, 0x11, 0x00


	//----- nvinfo : EIATTR_SPARSE_MMA_MASK
	.align		4
.L_12:
        /*0018*/ 	.byte	0x03, 0x50
        /*001a*/ 	.short	0x0000


	//----- nvinfo : EIATTR_MAXREG_COUNT
	.align		4
        /*001c*/ 	.byte	0x03, 0x1b
        /*001e*/ 	.short	0x00ff


	//----- nvinfo : EIATTR_MERCURY_ISA_VERSION
	.align		4
        /*0020*/ 	.byte	0x03, 0x5f
        /*0022*/ 	.short	0x0101


	//----- nvinfo : EIATTR_INT_WARP_WIDE_INSTR_OFFSETS
	.align		4
        /*0024*/ 	.byte	0x04, 0x31
        /*0026*/ 	.short	(.L_14 - .L_13)


	//   ....[0]....
.L_13:
        /*0028*/ 	.word	0x00000480


	//   ....[1]....
        /*002c*/ 	.word	0x00000490


	//----- nvinfo : EIATTR_VRC_CTA_INIT_COUNT
	.align		4
.L_14:
        /*0030*/ 	.byte	0x02, 0x4a
	.zero		1
	.zero		1


	//----- nvinfo : EIATTR_EXIT_INSTR_OFFSETS
	.align		4
        /*0034*/ 	.byte	0x04, 0x1c
        /*0036*/ 	.short	(.L_16 - .L_15)


	//   ....[0]....
.L_15:
        /*0038*/ 	.word	0x00000080


	//   ....[1]....
        /*003c*/ 	.word	0x00000410


	//   ....[2]....
        /*0040*/ 	.word	0x000004e0


	//----- nvinfo : EIATTR_CRS_STACK_SIZE
	.align		4
.L_16:
        /*0044*/ 	.byte	0x04, 0x1e
        /*0046*/ 	.short	(.L_18 - .L_17)
.L_17:
        /*0048*/ 	.word	0x00000000


	//----- nvinfo : EIATTR_CBANK_PARAM_SIZE
	.align		4
.L_18:
        /*004c*/ 	.byte	0x03, 0x19
        /*004e*/ 	.short	0x0004


	//----- nvinfo : EIATTR_PARAM_CBANK
	.align		4
        /*0050*/ 	.byte	0x04, 0x0a
        /*0052*/ 	.short	(.L_20 - .L_19)
	.align		4
.L_19:
        /*0054*/ 	.word	index@(.nv.constant0._Z8MyKerneli)
        /*0058*/ 	.short	0x0380
        /*005a*/ 	.short	0x0004


	//----- nvinfo : EIATTR_SW_WAR
	.align		4
.L_20:
        /*005c*/ 	.byte	0x04, 0x36
        /*005e*/ 	.short	(.L_22 - .L_21)
.L_21:
        /*0060*/ 	.word	0x00000008
.L_22:


//--------------------- .nv.callgraph             --------------------------
	.section	.nv.callgraph,"",@"SHT_CUDA_CALLGRAPH"
	.align	4
	.sectionentsize	8
	.align		4
        /*0000*/ 	.word	0x00000000
	.align		4
        /*0004*/ 	.word	0xffffffff
	.align		4
        /*0008*/ 	.word	0x00000000
	.align		4
        /*000c*/ 	.word	0xfffffffe
	.align		4
        /*0010*/ 	.word	0x00000000
	.align		4
        /*0014*/ 	.word	0xfffffffd
	.align		4
        /*0018*/ 	.word	0x00000000
	.align		4
        /*001c*/ 	.word	0xfffffffc


//--------------------- .nv.constant4             --------------------------
	.section	.nv.constant4,"a",@progbits
	.align	8
	.align		8
.nv.constant4:
        /*0000*/ 	.dword	d_xmax


//--------------------- .text._Z8MyKerneli        --------------------------
	.section	.text._Z8MyKerneli,"ax",@progbits
	.align	128
        .global         _Z8MyKerneli
        .type           _Z8MyKerneli,@function
        .size           _Z8MyKerneli,(.L_x_10 - _Z8MyKerneli)
        .other          _Z8MyKerneli,@"STO_CUDA_ENTRY STV_DEFAULT"
_Z8MyKerneli:
.text._Z8MyKerneli:
[----:B------:R-:W-:Y:S01]  /*0000*/  LDC R1, c[0x0][0x37c] ;  /* 0x0000df00ff017b82 */ /* 0x000fe20000000800 */
[----:B------:R-:W0:Y:S01]  /*0010*/  S2R R0, SR_TID.X ;  /* 0x0000000000007919 */ /* 0x000e220000002100 */
[----:B------:R-:W0:Y:S01]  /*0020*/  LDCU UR4, c[0x0][0x360] ;  /* 0x00006c00ff0477ac */ /* 0x000e220008000800 */
[----:B------:R-:W0:Y:S01]  /*0030*/  S2R R3, SR_CTAID.X ;  /* 0x0000000000037919 */ /* 0x000e220000002500 */
[----:B------:R-:W1:Y:S01]  /*0040*/  LDCU UR5, c[0x0][0x380] ;  /* 0x00007000ff0577ac */ /* 0x000e620008000800 */
[----:B0-----:R-:W-:-:S04]  /*0050*/  IMAD R0, R3, UR4, R0 ;  /* 0x0000000403007c24 */ /* 0x001fc8000f8e0200 */
[----:B-1----:R-:W-:-:S05]  /*0060*/  VIADD R0, R0, UR5 ;  /* 0x0000000500007c36 */ /* 0x002fca0008000000 */
[----:B------:R-:W-:-:S13]  /*0070*/  ISETP.GT.AND P0, PT, R0, 0x6052340, PT ;  /* 0x060523400000780c */ /* 0x000fda0003f04270 */
[----:B------:R-:W-:Y:S05]  /*0080*/  @P0 EXIT ;  /* 0x000000000000094d */ /* 0x000fea0003800000 */
[----:B------:R-:W0:Y:S01]  /*0090*/  S2R R3, SR_CTAID.Y ;  /* 0x0000000000037919 */ /* 0x000e220000002600 */
[----:B------:R-:W-:Y:S01]  /*00a0*/  IMAD.MOV.U32 R8, RZ, RZ, 0x0 ;  /* 0x00000000ff087424 */ /* 0x000fe200078e00ff */
[----:B------:R-:W-:Y:S01]  /*00b0*/  BSSY.RECONVERGENT B0, `(.L_x_0) ;  /* 0x0000017000007945 */ /* 0x000fe20003800200 */
[----:B------:R-:W-:Y:S02]  /*00c0*/  IMAD.MOV.U32 R9, RZ, RZ, 0x3fd80000 ;  /* 0x3fd80000ff097424 */ /* 0x000fe400078e00ff */
[----:B0-----:R-:W-:-:S05]  /*00d0*/  IMAD R0, R0, 0x3, R3 ;  /* 0x0000000300007824 */ /* 0x001fca00078e0203 */
[----:B------:R-:W-:-:S04]  /*00e0*/  LEA R0, R0, 0xffffffff, 0x1 ;  /* 0xffffffff00007811 */ /* 0x000fc800078e08ff */
[----:B------:R-:W0:Y:S08]  /*00f0*/  I2F.F64 R4, R0 ;  /* 0x0000000000047312 */ /* 0x000e300000201c00 */
[----:B0-----:R-:W0:Y:S01]  /*0100*/  MUFU.RSQ64H R7, R5 ;  /* 0x0000000500077308 */ /* 0x001e220000001c00 */
[----:B------:R-:W-:-:S05]  /*0110*/  VIADD R6, R5, 0xfcb00000 ;  /* 0xfcb0000005067836 */ /* 0x000fca0000000000 */
[----:B------:R-:W-:Y:S01]  /*0120*/  ISETP.GE.U32.AND P0, PT, R6, 0x7ca00000, PT ;  /* 0x7ca000000600780c */ /* 0x000fe20003f06070 */
[----:B0-----:R-:W-:-:S08]  /*0130*/  DMUL R2, R6, R6 ;  /* 0x0000000606027228 */ /* 0x001fd00000000000 */
[----:B------:R-:W-:-:S08]  /*0140*/  DFMA R2, R4, -R2, 1 ;  /* 0x3ff000000402742b */ /* 0x000fd00000000802 */
[----:B------:R-:W-:Y:S02]  /*0150*/  DFMA R8, R2, R8, 0.5 ;  /* 0x3fe000000208742b */ /* 0x000fe40000000008 */
[----:B------:R-:W-:-:S08]  /*0160*/  DMUL R2, R6, R2 ;  /* 0x0000000206027228 */ /* 0x000fd00000000000 */
[----:B------:R-:W-:-:S08]  /*0170*/  DFMA R8, R8, R2, R6 ;  /* 0x000000020808722b */ /* 0x000fd00000000006 */
[----:B------:R-:W-:Y:S02]  /*0180*/  DMUL R10, R4, R8 ;  /* 0x00000008040a7228 */ /* 0x000fe40000000000 */
[----:B------:R-:W-:Y:S01]  /*0190*/  IADD3 R15, PT, PT, R9, -0x100000, RZ ;  /* 0xfff00000090f7810 */ /* 0x000fe20007ffe0ff */
[----:B------:R-:W-:-:S05]  /*01a0*/  IMAD.MOV.U32 R14, RZ, RZ, R8 ;  /* 0x000000ffff0e7224 */ /* 0x000fca00078e0008 */
[----:B------:R-:W-:-:S08]  /*01b0*/  DFMA R12, R10, -R10, R4 ;  /* 0x8000000a0a0c722b */ /* 0x000fd00000000004 */
[----:B------:R-:W-:Y:S01]  /*01c0*/  DFMA R2, R12, R14, R10 ;  /* 0x0000000e0c02722b */ /* 0x000fe2000000000a */
[----:B------:R-:W-:Y:S10]  /*01d0*/  @!P0 BRA `(.L_x_1) ;  /* 0x0000000000108947 */ /* 0x000ff40003800000 */
[----:B------:R-:W-:-:S07]  /*01e0*/  MOV R2, 0x200 ;  /* 0x0000020000027802 */ /* 0x000fce0000000f00 */
[----:B------:R-:W-:Y:S05]  /*01f0*/  CALL.REL.NOINC `($__internal_0_$__cuda_sm20_dsqrt_rn_f64_mediumpath_v1) ;  /* 0x0000000000bc7944 */ /* 0x000fea0003c00000 */
[----:B------:R-:W-:Y:S02]  /*0200*/  IMAD.MOV.U32 R2, RZ, RZ, R6 ;  /* 0x000000ffff027224 */ /* 0x000fe400078e0006 */
[----:B------:R-:W-:-:S07]  /*0210*/  IMAD.MOV.U32 R3, RZ, RZ, R7 ;  /* 0x000000ffff037224 */ /* 0x000fce00078e0007 */
.L_x_1:
[----:B------:R-:W-:Y:S05]  /*0220*/  BSYNC.RECONVERGENT B0 ;  /* 0x0000000000007941 */ /* 0x000fea0003800200 */
.L_x_0:
[----:B------:R-:W0:Y:S01]  /*0230*/  F2I.F64.CEIL R9, R2 ;  /* 0x0000000200097311 */ /* 0x000e220000309100 */
[----:B------:R-:W1:Y:S01]  /*0240*/  LDCU.64 UR6, c[0x0][0x358] ;  /* 0x00006b00ff0677ac */ /* 0x000e620008000a00 */
[----:B------:R-:W-:Y:S01]  /*0250*/  BSSY.RECONVERGENT B0, `(.L_x_2) ;  /* 0x0000020000007945 */ /* 0x000fe20003800200 */
[----:B0-----:R-:W-:-:S13]  /*0260*/  ISETP.GE.AND P0, PT, R9, 0x3, PT ;  /* 0x000000030900780c */ /* 0x001fda0003f06270 */
[----:B-1----:R-:W-:Y:S05]  /*0270*/  @!P0 BRA `(.L_x_3) ;  /* 0x0000000000748947 */ /* 0x002fea0003800000 */
[----:B------:R-:W-:Y:S01]  /*0280*/  ISETP.GE.AND P0, PT, R0, RZ, PT ;  /* 0x000000ff0000720c */ /* 0x000fe20003f06270 */
[----:B------:R-:W-:Y:S01]  /*0290*/  IMAD.MOV.U32 R4, RZ, RZ, 0x3 ;  /* 0x00000003ff047424 */ /* 0x000fe200078e00ff */
[-C--:B------:R-:W-:Y:S02]  /*02a0*/  IABS R6, R0.reuse ;  /* 0x0000000000067213 */ /* 0x080fe40000000000 */
[----:B------:R-:W-:-:S09]  /*02b0*/  IABS R11, R0 ;  /* 0x00000000000b7213 */ /* 0x000fd20000000000 */
.L_x_4:
[-C--:B------:R-:W-:Y:S02]  /*02c0*/  IABS R8, R4.reuse ;  /* 0x0000000400087213 */ /* 0x080fe40000000000 */
[----:B------:R-:W-:Y:S02]  /*02d0*/  IABS R10, R4 ;  /* 0x00000004000a7213 */ /* 0x000fe40000000000 */
[----:B------:R-:W0:Y:S03]  /*02e0*/  I2F.RP R5, R8 ;  /* 0x0000000800057306 */ /* 0x000e260000209400 */
[----:B------:R-:W-:-:S05]  /*02f0*/  IMAD.MOV R10, RZ, RZ, -R10 ;  /* 0x000000ffff0a7224 */ /* 0x000fca00078e0a0a */
[----:B0-----:R-:W0:Y:S02]  /*0300*/  MUFU.RCP R5, R5 ;  /* 0x0000000500057308 */ /* 0x001e240000001000 */
[----:B0-----:R-:W-:-:S06]  /*0310*/  IADD3 R2, PT, PT, R5, 0xffffffe, RZ ;  /* 0x0ffffffe05027810 */ /* 0x001fcc0007ffe0ff */
[----:B------:R0:W1:Y:S02]  /*0320*/  F2I.FTZ.U32.TRUNC.NTZ R3, R2 ;  /* 0x0000000200037305 */ /* 0x000064000021f000 */
[----:B0-----:R-:W-:Y:S02]  /*0330*/  IMAD.MOV.U32 R2, RZ, RZ, RZ ;  /* 0x000000ffff027224 */ /* 0x001fe400078e00ff */
[----:B-1----:R-:W-:-:S04]  /*0340*/  IMAD.MOV R7, RZ, RZ, -R3 ;  /* 0x000000ffff077224 */ /* 0x002fc800078e0a03 */
[----:B------:R-:W-:-:S04]  /*0350*/  IMAD R7, R7, R8, RZ ;  /* 0x0000000807077224 */ /* 0x000fc800078e02ff */
[----:B------:R-:W-:-:S06]  /*0360*/  IMAD.HI.U32 R3, R3, R7, R2 ;  /* 0x0000000703037227 */ /* 0x000fcc00078e0002 */
[----:B------:R-:W-:-:S04]  /*0370*/  IMAD.HI.U32 R3, R3, R6, RZ ;  /* 0x0000000603037227 */ /* 0x000fc800078e00ff */
[----:B------:R-:W-:-:S05]  /*0380*/  IMAD R3, R3, R10, R11 ;  /* 0x0000000a03037224 */ /* 0x000fca00078e020b */
[----:B------:R-:W-:-:S13]  /*0390*/  ISETP.GT.U32.AND P1, PT, R8, R3, PT ;  /* 0x000000030800720c */ /* 0x000fda0003f24070 */
[----:B------:R-:W-:Y:S02]  /*03a0*/  @!P1 IADD3 R3, PT, PT, R3, -R8, RZ ;  /* 0x8000000803039210 */ /* 0x000fe40007ffe0ff */
[----:B------:R-:W-:Y:S02]  /*03b0*/  ISETP.NE.AND P1, PT, R4, RZ, PT ;  /* 0x000000ff0400720c */ /* 0x000fe40003f25270 */
[----:B------:R-:W-:-:S13]  /*03c0*/  ISETP.GT.U32.AND P2, PT, R8, R3, PT ;  /* 0x000000030800720c */ /* 0x000fda0003f44070 */
[----:B------:R-:W-:-:S04]  /*03d0*/  @!P2 IMAD.IADD R3, R3, 0x1, -R8 ;  /* 0x000000010303a824 */ /* 0x000fc800078e0a08 */
[----:B------:R-:W-:Y:S01]  /*03e0*/  @!P0 IMAD.MOV R3, RZ, RZ, -R3 ;  /* 0x000000ffff038224 */ /* 0x000fe200078e0a03 */
[----:B------:R-:W-:-:S04]  /*03f0*/  @!P1 LOP3.LUT R3, RZ, R4, RZ, 0x33, !PT ;  /* 0x00000004ff039212 */ /* 0x000fc800078e33ff */
[----:B------:R-:W-:-:S13]  /*0400*/  ISETP.NE.AND P1, PT, R3, RZ, PT ;  /* 0x000000ff0300720c */ /* 0x000fda0003f25270 */
[----:B------:R-:W-:Y:S05]  /*0410*/  @!P1 EXIT ;  /* 0x000000000000994d */ /* 0x000fea0003800000 */
[----:B------:R-:W-:-:S05]  /*0420*/  VIADD R4, R4, 0x2 ;  /* 0x0000000204047836 */ /* 0x000fca0000000000 */
[----:B------:R-:W-:-:S13]  /*0430*/  ISETP.GT.AND P1, PT, R4, R9, PT ;  /* 0x000000090400720c */ /* 0x000fda0003f24270 */
[----:B------:R-:W-:Y:S05]  /*0440*/  @!P1 BRA `(.L_x_4) ;  /* 0xfffffffc009c9947 */ /* 0x000fea000383ffff */
.L_x_3:
[----:B------:R-:W-:Y:S05]  /*0450*/  BSYNC.RECONVERGENT B0 ;  /* 0x0000000000007941 */ /* 0x000fea0003800200 */
.L_x_2:
[----:B------:R-:W0:Y:S01]  /*0460*/  S2R R4, SR_LANEID ;  /* 0x0000000000047919 */ /* 0x000e220000000000 */
[----:B------:R-:W1:Y:S01]  /*0470*/  LDC.64 R2, c[0x4][RZ] ;  /* 0x01000000ff027b82 */ /* 0x000e620000000a00 */
[----:B------:R-:W-:Y:S01]  /*0480*/  VOTEU.ANY UR4, UPT, PT ;  /* 0x0000000000047886 */ /* 0x000fe200038e0100 */
[----:B------:R-:W-:Y:S01]  /*0490*/  CREDUX.MAX.S32 UR5, R0 ;  /* 0x00000000000572cc */ /* 0x000fe20000000200 */
[----:B------:R-:W-:-:S12]  /*04a0*/  UFLO.U32 UR4, UR4 ;  /* 0x00000004000472bd */ /* 0x000fd800080e0000 */
[----:B------:R-:W-:Y:S02]  /*04b0*/  MOV R5, UR5 ;  /* 0x0000000500057c02 */ /* 0x000fe40008000f00 */
[----:B0-----:R-:W-:-:S13]  /*04c0*/  ISETP.EQ.U32.AND P0, PT, R4, UR4, PT ;  /* 0x0000000404007c0c */ /* 0x001fda000bf02070 */
[----:B-1----:R-:W-:Y:S01]  /*04d0*/  @P0 REDG.E.MAX.S32.STRONG.GPU desc[UR6][R2.64], R5 ;  /* 0x000000050200098e */ /* 0x002fe2000d12e306 */
[----:B------:R-:W-:Y:S05]  /*04e0*/  EXIT ;  /* 0x000000000000794d */ /* 0x000fea0003800000 */
        .weak           $__internal_0_$__cuda_sm20_dsqrt_rn_f64_mediumpath_v1
        .type           $__internal_0_$__cuda_sm20_dsqrt_rn_f64_mediumpath_v1,@function
        .size           $__internal_0_$__cuda_sm20_dsqrt_rn_f64_mediumpath_v1,(.L_x_10 - $__internal_0_$__cuda_sm20_dsqrt_rn_f64_mediumpath_v1)
$__internal_0_$__cuda_sm20_dsqrt_rn_f64_mediumpath_v1:
[----:B------:R-:W-:Y:S01]  /*04f0*/  ISETP.GE.U32.AND P0, PT, R6, -0x3400000, PT ;  /* 0xfcc000000600780c */ /* 0x000fe20003f06070 */
[----:B------:R-:W-:Y:S01]  /*0500*/  BSSY.RECONVERGENT B1, `(.L_x_5) ;  /* 0x0000024000017945 */ /* 0x000fe20003800200 */
[----:B------:R-:W-:-:S11]  /*0510*/  IMAD.MOV.U32 R9, RZ, RZ, R15 ;  /* 0x000000ffff097224 */ /* 0x000fd600078e000f */
[----:B------:R-:W-:Y:S05]  /*0520*/  @!P0 BRA `(.L_x_6) ;  /* 0x0000000000208947 */ /* 0x000fea0003800000 */
[----:B------:R-:W-:-:S10]  /*0530*/  DFMA.RM R8, R12, R8, R10 ;  /* 0x000000080c08722b */ /* 0x000fd4000000400a */
[----:B------:R-:W-:-:S05]  /*0540*/  IADD3 R6, P0, PT, R8, 0x1, RZ ;  /* 0x0000000108067810 */ /* 0x000fca0007f1e0ff */
[----:B------:R-:W-:-:S06]  /*0550*/  IMAD.X R7, RZ, RZ, R9, P0 ;  /* 0x000000ffff077224 */ /* 0x000fcc00000e0609 */
[----:B------:R-:W-:-:S08]  /*0560*/  DFMA.RP R4, -R8, R6, R4 ;  /* 0x000000060804722b */ /* 0x000fd00000008104 */
[----:B------:R-:W-:-:S06]  /*0570*/  DSETP.GT.AND P0, PT, R4, RZ, PT ;  /* 0x000000ff0400722a */ /* 0x000fcc0003f04000 */
[----:B------:R-:W-:Y:S02]  /*0580*/  FSEL R6, R6, R8, P0 ;  /* 0x0000000806067208 */ /* 0x000fe40000000000 */
[----:B------:R-:W-:Y:S01]  /*0590*/  FSEL R7, R7, R9, P0 ;  /* 0x0000000907077208 */ /* 0x000fe20000000000 */
[----:B------:R-:W-:Y:S06]  /*05a0*/  BRA `(.L_x_7) ;  /* 0x0000000000647947 */ /* 0x000fec0003800000 */
.L_x_6:
[----:B------:R-:W-:-:S14]  /*05b0*/  DSETP.NE.AND P0, PT, R4, RZ, PT ;  /* 0x000000ff0400722a */ /* 0x000fdc0003f05000 */
[----:B------:R-:W-:Y:S05]  /*05c0*/  @!P0 BRA `(.L_x_8) ;  /* 0x0000000000588947 */ /* 0x000fea0003800000 */
[----:B------:R-:W-:-:S13]  /*05d0*/  ISETP.GE.AND P0, PT, R5, RZ, PT ;  /* 0x000000ff0500720c */ /* 0x000fda0003f06270 */
[----:B------:R-:W-:Y:S01]  /*05e0*/  @!P0 IMAD.MOV.U32 R6, RZ, RZ, 0x0 ;  /* 0x00000000ff068424 */ /* 0x000fe200078e00ff */
[----:B------:R-:W-:Y:S01]  /*05f0*/  @!P0 MOV R7, 0xfff80000 ;  /* 0xfff8000000078802 */ /* 0x000fe20000000f00 */
[----:B------:R-:W-:Y:S06]  /*0600*/  @!P0 BRA `(.L_x_7) ;  /* 0x00000000004c8947 */ /* 0x000fec0003800000 */
[----:B------:R-:W-:-:S13]  /*0610*/  ISETP.GT.AND P0, PT, R5, 0x7fefffff, PT ;  /* 0x7fefffff0500780c */ /* 0x000fda0003f04270 */
[----:B------:R-:W-:Y:S05]  /*0620*/  @P0 BRA `(.L_x_8) ;  /* 0x0000000000400947 */ /* 0x000fea0003800000 */
[----:B------:R-:W-:Y:S01]  /*0630*/  DMUL R4, R4, 8.11296384146066816958e+31 ;  /* 0x4690000004047828 */ /* 0x000fe20000000000 */
[----:B------:R-:W-:Y:S02]  /*0640*/  IMAD.MOV.U32 R6, RZ, RZ, RZ ;  /* 0x000000ffff067224 */ /* 0x000fe400078e00ff */
[----:B------:R-:W-:Y:S02]  /*0650*/  IMAD.MOV.U32 R10, RZ, RZ, 0x0 ;  /* 0x00000000ff0a7424 */ /* 0x000fe400078e00ff */
[----:B------:R-:W-:Y:S01]  /*0660*/  IMAD.MOV.U32 R11, RZ, RZ, 0x3fd80000 ;  /* 0x3fd80000ff0b7424 */ /* 0x000fe200078e00ff */
[----:B------:R-:W0:Y:S02]  /*0670*/  MUFU.RSQ64H R7, R5 ;  /* 0x0000000500077308 */ /* 0x000e240000001c00 */
[----:B0-----:R-:W-:-:S08]  /*0680*/  DMUL R8, R6, R6 ;  /* 0x0000000606087228 */ /* 0x001fd00000000000 */
[----:B------:R-:W-:-:S08]  /*0690*/  DFMA R8, R4, -R8, 1 ;  /* 0x3ff000000408742b */ /* 0x000fd00000000808 */
[----:B------:R-:W-:Y:S02]  /*06a0*/  DFMA R10, R8, R10, 0.5 ;  /* 0x3fe00000080a742b */ /* 0x000fe4000000000a */
[----:B------:R-:W-:-:S08]  /*06b0*/  DMUL R8, R6, R8 ;  /* 0x0000000806087228 */ /* 0x000fd00000000000 */
[----:B------:R-:W-:-:S08]  /*06c0*/  DFMA R8, R10, R8, R6 ;  /* 0x000000080a08722b */ /* 0x000fd00000000006 */
[----:B------:R-:W-:Y:S02]  /*06d0*/  DMUL R6, R4, R8 ;  /* 0x0000000804067228 */ /* 0x000fe40000000000 */
[----:B------:R-:W-:-:S06]  /*06e0*/  IADD3 R9, PT, PT, R9, -0x100000, RZ ;  /* 0xfff0000009097810 */ /* 0x000fcc0007ffe0ff */
[----:B------:R-:W-:-:S08]  /*06f0*/  DFMA R10, R6, -R6, R4 ;  /* 0x80000006060a722b */ /* 0x000fd00000000004 */
[----:B------:R-:W-:-:S10]  /*0700*/  DFMA R6, R8, R10, R6 ;  /* 0x0000000a0806722b */ /* 0x000fd40000000006 */
[----:B------:R-:W-:Y:S01]  /*0710*/  VIADD R7, R7, 0xfcb00000 ;  /* 0xfcb0000007077836 */ /* 0x000fe20000000000 */
[----:B------:R-:W-:Y:S06]  /*0720*/  BRA `(.L_x_7) ;  /* 0x0000000000047947 */ /* 0x000fec0003800000 */
.L_x_8:
[----:B------:R-:W-:-:S11]  /*0730*/  DADD R6, R4, R4 ;  /* 0x0000000004067229 */ /* 0x000fd60000000004 */
.L_x_7:
[----:B------:R-:W-:Y:S05]  /*0740*/  BSYNC.RECONVERGENT B1 ;  /* 0x0000000000017941 */ /* 0x000fea0003800200 */
.L_x_5:
[----:B------:R-:W-:-:S04]  /*0750*/  IMAD.MOV.U32 R3, RZ, RZ, 0x0 ;  /* 0x00000000ff037424 */ /* 0x000fc800078e00ff */
[----:B------:R-:W-:Y:S05]  /*0760*/  RET.REL.NODEC R2 `(_Z8MyKerneli) ;  /* 0xfffffff802247950 */ /* 0x000fea0003c3ffff */
.L_x_9:
[----:B------:R-:W-:-:S00]  /*0770*/  BRA `(.L_x_9) ;  /* 0xfffffffc00fc7947 */ /* 0x000fc0000383ffff */
[----:B------:R-:W-:-:S00]  /*0780*/  NOP ;  /* 0x0000000000007918 */ /* 0x000fc00000000000 */
[----:B------:R-:W-:-:S00]  /*0790*/  NOP ;  /* 0x0000000000007918 */ /* 0x000fc00000000000 */
[----:B------:R-:W-:-:S00]  /*07a0*/  NOP ;  /* 0x0000000000007918 */ /* 0x000fc00000000000 */
[----:B------:R-:W-:-:S00]  /*07b0*/  NOP ;  /* 0x0000000000007918 */ /* 0x000fc00000000000 */
[----:B------:R-:W-:-:S00]  /*07c0*/  NOP ;  /* 0x0000000000007918 */ /* 0x000fc00000000000 */
[----:B------:R-:W-:-:S00]  /*07d0*/  NOP ;  /* 0x0000000000007918 */ /* 0x000fc00000000000 */
[----:B------:R-:W-:-:S00]  /*07e0*/  NOP ;  /* 0x0000000000007918 */ /* 0x000fc00000000000 */
[----:B------:R-:W-:-:S00]  /*07f0*/  NOP ;  /* 0x0000000000007918 */ /* 0x000fc00000000000 */
.L_x_10:


//--------------------- .nv.shared.reserved.0     --------------------------
	.section	.nv.shared.reserved.0,"aw",@nobits
	.weak		__nv_reservedSMEM_offset_0_alias
	.size		__nv_reservedSMEM_offset_0_alias, 0, 64
	.other		__nv_reservedSMEM_offset_0_alias,@"STO_CUDA_RESERVED_SHARED STV_DEFAULT"
__nv_reservedSMEM_offset_0_alias:
	.zero		0
	.zero		64


//--------------------- .nv.global                --------------------------
	.section	.nv.global,"aw",@nobits
	.align	4
.nv.global:
	.type		d_xmax,@object
	.size		d_xmax,(.L_0 - d_xmax)
d_xmax:
	.zero		4
.L_0:


//--------------------- .nv.constant0._Z8MyKerneli --------------------------
	.section	.nv.constant0._Z8MyKerneli,"a",@progbits
	.sectionflags	@""
	.align	4
.nv.constant0._Z8MyKerneli:
	.zero		900


//--------------------- SYMBOLS --------------------------

	.type		.nv.reservedSmem.offset0,@object
	.size		.nv.reservedSmem.offset0,0x4
